//
// Generated by NVIDIA NVVM Compiler
//
// Compiler Build ID: CL-36424714
// Cuda compilation tools, release 13.0, V13.0.88
// Based on NVVM 20.0.0
//

.version 9.0
.target sm_100
.address_size 64

	// .globl	reshape_forward

.visible .entry reshape_forward(
	.param .u64 reshape_forward_param_0,
	.param .u64 .ptr .align 1 reshape_forward_param_1,
	.param .u64 reshape_forward_param_2,
	.param .u64 .ptr .align 1 reshape_forward_param_3,
	.param .u64 .ptr .align 1 reshape_forward_param_4,
	.param .u64 .ptr .align 1 reshape_forward_param_5,
	.param .u64 reshape_forward_param_6,
	.param .u64 .ptr .align 1 reshape_forward_param_7,
	.param .u64 .ptr .align 1 reshape_forward_param_8
)
{
	.reg .pred 	%p<8>;
	.reg .b32 	%r<39>;
	.reg .b32 	%f<2>;
	.reg .b64 	%rd<77>;

	ld.param.u64 	%rd39, [reshape_forward_param_0];
	ld.param.u64 	%rd31, [reshape_forward_param_1];
	ld.param.u64 	%rd32, [reshape_forward_param_2];
	ld.param.u64 	%rd33, [reshape_forward_param_3];
	ld.param.u64 	%rd34, [reshape_forward_param_4];
	ld.param.u64 	%rd35, [reshape_forward_param_5];
	ld.param.u64 	%rd36, [reshape_forward_param_6];
	ld.param.u64 	%rd37, [reshape_forward_param_7];
	ld.param.u64 	%rd38, [reshape_forward_param_8];
	mov.u32 	%r14, %ctaid.x;
	mov.u32 	%r15, %ntid.x;
	mov.u32 	%r16, %tid.x;
	mad.lo.s32 	%r37, %r14, %r15, %r16;
	cvt.u64.u32 	%rd40, %r37;
	setp.le.u64 	%p1, %rd39, %rd40;
	@%p1 bra 	$L__BB0_14;
	setp.eq.s64 	%p2, %rd32, 0;
	cvta.to.global.u64 	%rd1, %rd33;
	cvta.to.global.u64 	%rd2, %rd34;
	mov.b32 	%r33, 0;
	mov.b64 	%rd69, 0;
	mov.u32 	%r34, %r37;
	mov.u32 	%r35, %r33;
	@%p2 bra 	$L__BB0_5;
$L__BB0_2:
	not.b64 	%rd42, %rd69;
	add.s64 	%rd43, %rd32, %rd42;
	cvt.u64.u32 	%rd8, %r34;
	and.b64  	%rd9, %rd43, 4294967295;
	shl.b64 	%rd44, %rd43, 3;
	and.b64  	%rd45, %rd44, 34359738360;
	add.s64 	%rd46, %rd1, %rd45;
	ld.global.u64 	%rd10, [%rd46];
	and.b64  	%rd47, %rd10, -4294967296;
	setp.ne.s64 	%p3, %rd47, 0;
	@%p3 bra 	$L__BB0_8;
	cvt.u32.u64 	%r18, %rd10;
	cvt.u32.u64 	%r19, %rd8;
	div.u32 	%r20, %r19, %r18;
	mul.lo.s32 	%r21, %r20, %r18;
	sub.s32 	%r22, %r19, %r21;
	cvt.u64.u32 	%rd71, %r20;
	cvt.u64.u32 	%rd72, %r22;
	bra.uni 	$L__BB0_9;
$L__BB0_4:
	cvt.u64.u32 	%rd69, %r35;
$L__BB0_5:
	setp.eq.s64 	%p5, %rd36, 0;
	cvta.to.global.u64 	%rd5, %rd37;
	cvta.to.global.u64 	%rd6, %rd38;
	mov.b32 	%r36, 0;
	mov.b64 	%rd76, 0;
	mov.u32 	%r38, %r36;
	@%p5 bra 	$L__BB0_13;
$L__BB0_6:
	not.b64 	%rd53, %rd76;
	add.s64 	%rd54, %rd36, %rd53;
	cvt.u64.u32 	%rd19, %r37;
	and.b64  	%rd20, %rd54, 4294967295;
	shl.b64 	%rd55, %rd54, 3;
	and.b64  	%rd56, %rd55, 34359738360;
	add.s64 	%rd57, %rd5, %rd56;
	ld.global.u64 	%rd21, [%rd57];
	and.b64  	%rd58, %rd21, -4294967296;
	setp.ne.s64 	%p6, %rd58, 0;
	@%p6 bra 	$L__BB0_10;
	cvt.u32.u64 	%r26, %rd21;
	cvt.u32.u64 	%r27, %rd19;
	div.u32 	%r28, %r27, %r26;
	mul.lo.s32 	%r29, %r28, %r26;
	sub.s32 	%r30, %r27, %r29;
	cvt.u64.u32 	%rd74, %r28;
	cvt.u64.u32 	%rd75, %r30;
	bra.uni 	$L__BB0_11;
$L__BB0_8:
	div.u64 	%rd71, %rd8, %rd10;
	mul.lo.s64 	%rd48, %rd71, %rd10;
	sub.s64 	%rd72, %rd8, %rd48;
$L__BB0_9:
	shl.b64 	%rd49, %rd9, 3;
	add.s64 	%rd50, %rd2, %rd49;
	ld.global.u64 	%rd51, [%rd50];
	cvt.u32.u64 	%r23, %rd51;
	cvt.u32.u64 	%r24, %rd72;
	mad.lo.s32 	%r35, %r23, %r24, %r35;
	cvt.u32.u64 	%r34, %rd71;
	add.s32 	%r33, %r33, 1;
	cvt.u64.u32 	%rd69, %r33;
	setp.gt.u64 	%p4, %rd32, %rd69;
	@%p4 bra 	$L__BB0_2;
	bra.uni 	$L__BB0_4;
$L__BB0_10:
	div.u64 	%rd74, %rd19, %rd21;
	mul.lo.s64 	%rd59, %rd74, %rd21;
	sub.s64 	%rd75, %rd19, %rd59;
$L__BB0_11:
	shl.b64 	%rd60, %rd20, 3;
	add.s64 	%rd61, %rd6, %rd60;
	ld.global.u64 	%rd62, [%rd61];
	cvt.u32.u64 	%r31, %rd62;
	cvt.u32.u64 	%r32, %rd75;
	mad.lo.s32 	%r38, %r31, %r32, %r38;
	cvt.u32.u64 	%r37, %rd74;
	add.s32 	%r36, %r36, 1;
	cvt.u64.u32 	%rd76, %r36;
	setp.gt.u64 	%p7, %rd36, %rd76;
	@%p7 bra 	$L__BB0_6;
	cvt.u64.u32 	%rd76, %r38;
$L__BB0_13:
	cvta.to.global.u64 	%rd63, %rd31;
	shl.b64 	%rd64, %rd69, 2;
	add.s64 	%rd65, %rd63, %rd64;
	ld.global.f32 	%f1, [%rd65];
	cvta.to.global.u64 	%rd66, %rd35;
	shl.b64 	%rd67, %rd76, 2;
	add.s64 	%rd68, %rd66, %rd67;
	st.global.f32 	[%rd68], %f1;
$L__BB0_14:
	ret;

}
	// .globl	reshape_backward
.visible .entry reshape_backward(
	.param .u64 reshape_backward_param_0,
	.param .u64 .ptr .align 1 reshape_backward_param_1,
	.param .u64 reshape_backward_param_2,
	.param .u64 .ptr .align 1 reshape_backward_param_3,
	.param .u64 .ptr .align 1 reshape_backward_param_4,
	.param .u64 .ptr .align 1 reshape_backward_param_5,
	.param .u64 reshape_backward_param_6,
	.param .u64 .ptr .align 1 reshape_backward_param_7,
	.param .u64 .ptr .align 1 reshape_backward_param_8
)
{
	.reg .pred 	%p<8>;
	.reg .b32 	%r<39>;
	.reg .b32 	%f<3>;
	.reg .b64 	%rd<77>;

	ld.param.u64 	%rd39, [reshape_backward_param_0];
	ld.param.u64 	%rd31, [reshape_backward_param_1];
	ld.param.u64 	%rd32, [reshape_backward_param_2];
	ld.param.u64 	%rd33, [reshape_backward_param_3];
	ld.param.u64 	%rd34, [reshape_backward_param_4];
	ld.param.u64 	%rd35, [reshape_backward_param_5];
	ld.param.u64 	%rd36, [reshape_backward_param_6];
	ld.param.u64 	%rd37, [reshape_backward_param_7];
	ld.param.u64 	%rd38, [reshape_backward_param_8];
	mov.u32 	%r14, %ctaid.x;
	mov.u32 	%r15, %ntid.x;
	mov.u32 	%r16, %tid.x;
	mad.lo.s32 	%r37, %r14, %r15, %r16;
	cvt.u64.u32 	%rd40, %r37;
	setp.le.u64 	%p1, %rd39, %rd40;
	@%p1 bra 	$L__BB1_14;
	setp.eq.s64 	%p2, %rd32, 0;
	cvta.to.global.u64 	%rd1, %rd33;
	cvta.to.global.u64 	%rd2, %rd34;
	mov.b32 	%r33, 0;
	mov.b64 	%rd69, 0;
	mov.u32 	%r34, %r37;
	mov.u32 	%r35, %r33;
	@%p2 bra 	$L__BB1_5;
$L__BB1_2:
	not.b64 	%rd42, %rd69;
	add.s64 	%rd43, %rd32, %rd42;
	cvt.u64.u32 	%rd8, %r34;
	and.b64  	%rd9, %rd43, 4294967295;
	shl.b64 	%rd44, %rd43, 3;
	and.b64  	%rd45, %rd44, 34359738360;
	add.s64 	%rd46, %rd1, %rd45;
	ld.global.u64 	%rd10, [%rd46];
	and.b64  	%rd47, %rd10, -4294967296;
	setp.ne.s64 	%p3, %rd47, 0;
	@%p3 bra 	$L__BB1_8;
	cvt.u32.u64 	%r18, %rd10;
	cvt.u32.u64 	%r19, %rd8;
	div.u32 	%r20, %r19, %r18;
	mul.lo.s32 	%r21, %r20, %r18;
	sub.s32 	%r22, %r19, %r21;
	cvt.u64.u32 	%rd71, %r20;
	cvt.u64.u32 	%rd72, %r22;
	bra.uni 	$L__BB1_9;
$L__BB1_4:
	cvt.u64.u32 	%rd69, %r35;
$L__BB1_5:
	setp.eq.s64 	%p5, %rd36, 0;
	cvta.to.global.u64 	%rd5, %rd37;
	cvta.to.global.u64 	%rd6, %rd38;
	mov.b32 	%r36, 0;
	mov.b64 	%rd76, 0;
	mov.u32 	%r38, %r36;
	@%p5 bra 	$L__BB1_13;
$L__BB1_6:
	not.b64 	%rd53, %rd76;
	add.s64 	%rd54, %rd36, %rd53;
	cvt.u64.u32 	%rd19, %r37;
	and.b64  	%rd20, %rd54, 4294967295;
	shl.b64 	%rd55, %rd54, 3;
	and.b64  	%rd56, %rd55, 34359738360;
	add.s64 	%rd57, %rd5, %rd56;
	ld.global.u64 	%rd21, [%rd57];
	and.b64  	%rd58, %rd21, -4294967296;
	setp.ne.s64 	%p6, %rd58, 0;
	@%p6 bra 	$L__BB1_10;
	cvt.u32.u64 	%r26, %rd21;
	cvt.u32.u64 	%r27, %rd19;
	div.u32 	%r28, %r27, %r26;
	mul.lo.s32 	%r29, %r28, %r26;
	sub.s32 	%r30, %r27, %r29;
	cvt.u64.u32 	%rd74, %r28;
	cvt.u64.u32 	%rd75, %r30;
	bra.uni 	$L__BB1_11;
$L__BB1_8:
	div.u64 	%rd71, %rd8, %rd10;
	mul.lo.s64 	%rd48, %rd71, %rd10;
	sub.s64 	%rd72, %rd8, %rd48;
$L__BB1_9:
	shl.b64 	%rd49, %rd9, 3;
	add.s64 	%rd50, %rd2, %rd49;
	ld.global.u64 	%rd51, [%rd50];
	cvt.u32.u64 	%r23, %rd51;
	cvt.u32.u64 	%r24, %rd72;
	mad.lo.s32 	%r35, %r23, %r24, %r35;
	cvt.u32.u64 	%r34, %rd71;
	add.s32 	%r33, %r33, 1;
	cvt.u64.u32 	%rd69, %r33;
	setp.gt.u64 	%p4, %rd32, %rd69;
	@%p4 bra 	$L__BB1_2;
	bra.uni 	$L__BB1_4;
$L__BB1_10:
	div.u64 	%rd74, %rd19, %rd21;
	mul.lo.s64 	%rd59, %rd74, %rd21;
	sub.s64 	%rd75, %rd19, %rd59;
$L__BB1_11:
	shl.b64 	%rd60, %rd20, 3;
	add.s64 	%rd61, %rd6, %rd60;
	ld.global.u64 	%rd62, [%rd61];
	cvt.u32.u64 	%r31, %rd62;
	cvt.u32.u64 	%r32, %rd75;
	mad.lo.s32 	%r38, %r31, %r32, %r38;
	cvt.u32.u64 	%r37, %rd74;
	add.s32 	%r36, %r36, 1;
	cvt.u64.u32 	%rd76, %r36;
	setp.gt.u64 	%p7, %rd36, %rd76;
	@%p7 bra 	$L__BB1_6;
	cvt.u64.u32 	%rd76, %r38;
$L__BB1_13:
	cvta.to.global.u64 	%rd63, %rd31;
	shl.b64 	%rd64, %rd69, 2;
	add.s64 	%rd65, %rd63, %rd64;
	cvta.to.global.u64 	%rd66, %rd35;
	shl.b64 	%rd67, %rd76, 2;
	add.s64 	%rd68, %rd66, %rd67;
	ld.global.f32 	%f1, [%rd68];
	atom.global.add.f32 	%f2, [%rd65], %f1;
$L__BB1_14:
	ret;

}


// ===== COMPILED SASS (sm_100) =====

	.target	sm_100

	.elftype	@"ET_EXEC"


//--------------------- .note.nv.tkinfo           --------------------------
	.section	.note.nv.tkinfo,"",@"SHT_NOTE"
	.sectionflags	@"SHF_NOTE_NV_TKINFO"
	.tkinfo
        /*0018*/ 	.word	0x00000002
        /*0030*/ 	.string	""
        /*0030*/ 	.string	"ptxas"
        /*0030*/ 	.string	"Cuda compilation tools, release 13.0, V13.0.88"
        /*0030*/ 	.string	"Build cuda_13.0.r13.0/compiler.36424714_0"
        /*0030*/ 	.string	"-arch sm_100 -m 64 "



//--------------------- .note.nv.cuinfo           --------------------------
	.section	.note.nv.cuinfo,"",@"SHT_NOTE"
	.sectionflags	@"SHF_NOTE_NV_CUINFO"
        /*0018*/ 	.short	0x0002
        /*001a*/ 	.short	0x0064
        /*001c*/ 	.short	0x0082
	.zero		2


//--------------------- .nv.info                  --------------------------
	.section	.nv.info,"",@"SHT_CUDA_INFO"
	.align	4


	//----- nvinfo : EIATTR_REGCOUNT
	.align		4
        /*0000*/ 	.byte	0x04, 0x2f
        /*0002*/ 	.short	(.L_1 - .L_0)
	.align		4
.L_0:
        /*0004*/ 	.word	index@(reshape_forward)
        /*0008*/ 	.word	0x0000001a


	//----- nvinfo : EIATTR_FRAME_SIZE
	.align		4
.L_1:
        /*000c*/ 	.byte	0x04, 0x11
        /*000e*/ 	.short	(.L_3 - .L_2)
	.align		4
.L_2:
        /*0010*/ 	.word	index@($__internal_1_$__cuda_sm20_div_u64)
        /*0014*/ 	.word	0x00000000


	//----- nvinfo : EIATTR_FRAME_SIZE
	.align		4
.L_3:
        /*0018*/ 	.byte	0x04, 0x11
        /*001a*/ 	.short	(.L_5 - .L_4)
	.align		4
.L_4:
        /*001c*/ 	.word	index@(reshape_forward)
        /*0020*/ 	.word	0x00000000


	//----- nvinfo : EIATTR_REGCOUNT
	.align		4
.L_5:
        /*0024*/ 	.byte	0x04, 0x2f
        /*0026*/ 	.short	(.L_7 - .L_6)
	.align		4
.L_6:
        /*0028*/ 	.word	index@(reshape_backward)
        /*002c*/ 	.word	0x0000001a


	//----- nvinfo : EIATTR_FRAME_SIZE
	.align		4
.L_7:
        /*0030*/ 	.byte	0x04, 0x11
        /*0032*/ 	.short	(.L_9 - .L_8)
	.align		4
.L_8:
        /*0034*/ 	.word	index@($__internal_0_$__cuda_sm20_div_u64)
        /*0038*/ 	.word	0x00000000


	//----- nvinfo : EIATTR_FRAME_SIZE
	.align		4
.L_9:
        /*003c*/ 	.byte	0x04, 0x11
        /*003e*/ 	.short	(.L_11 - .L_10)
	.align		4
.L_10:
        /*0040*/ 	.word	index@(reshape_backward)
        /*0044*/ 	.word	0x00000000


	//----- nvinfo : EIATTR_MIN_STACK_SIZE
	.align		4
.L_11:
        /*0048*/ 	.byte	0x04, 0x12
        /*004a*/ 	.short	(.L_13 - .L_12)
	.align		4
.L_12:
        /*004c*/ 	.word	index@(reshape_backward)
        /*0050*/ 	.word	0x00000000


	//----- nvinfo : EIATTR_MIN_STACK_SIZE
	.align		4
.L_13:
        /*0054*/ 	.byte	0x04, 0x12
        /*0056*/ 	.short	(.L_15 - .L_14)
	.align		4
.L_14:
        /*0058*/ 	.word	index@(reshape_forward)
        /*005c*/ 	.word	0x00000000
.L_15:


//--------------------- .nv.compat                --------------------------
	.section	.nv.compat,"",@"SHT_CUDA_COMPAT_INFO"
	.align	4
        /*0000*/ 	.byte	0x02, 0x09, 0x00, 0x00, 0x02, 0x02, 0x01, 0x00, 0x02, 0x05, 0x05, 0x00, 0x03, 0x07, 0x01, 0x01
        /*0010*/ 	.byte	0x02, 0x03, 0x00, 0x00, 0x02, 0x06, 0x01, 0x00, 0x04, 0x0b, 0x08, 0x00, 0x09, 0x00, 0x00, 0x00
        /*0020*/ 	.byte	0x00, 0x00, 0x00, 0x00


//--------------------- .nv.info.reshape_backward --------------------------
	.section	.nv.info.reshape_backward,"",@"SHT_CUDA_INFO"
	.sectionflags	@""
	.align	4


	//----- nvinfo : EIATTR_CUDA_API_VERSION
	.align		4
        /*0000*/ 	.byte	0x04, 0x37
        /*0002*/ 	.short	(.L_17 - .L_16)
.L_16:
        /*0004*/ 	.word	0x00000082


	//----- nvinfo : EIATTR_KPARAM_INFO
	.align		4
.L_17:
        /*0008*/ 	.byte	0x04, 0x17
        /*000a*/ 	.short	(.L_19 - .L_18)
.L_18:
        /*000c*/ 	.word	0x00000000
        /*0010*/ 	.short	0x0008
        /*0012*/ 	.short	0x0040
        /*0014*/ 	.byte	0x00, 0xf5, 0x21, 0x00


	//----- nvinfo : EIATTR_KPARAM_INFO
	.align		4
.L_19:
        /*0018*/ 	.byte	0x04, 0x17
        /*001a*/ 	.short	(.L_21 - .L_20)
.L_20:
        /*001c*/ 	.word	0x00000000
        /*0020*/ 	.short	0x0007
        /*0022*/ 	.short	0x0038
        /*0024*/ 	.byte	0x00, 0xf5, 0x21, 0x00


	//----- nvinfo : EIATTR_KPARAM_INFO
	.align		4
.L_21:
        /*0028*/ 	.byte	0x04, 0x17
        /*002a*/ 	.short	(.L_23 - .L_22)
.L_22:
        /*002c*/ 	.word	0x00000000
        /*0030*/ 	.short	0x0006
        /*0032*/ 	.short	0x0030
        /*0034*/ 	.byte	0x00, 0xf0, 0x21, 0x00


	//----- nvinfo : EIATTR_KPARAM_INFO
	.align		4
.L_23:
        /*0038*/ 	.byte	0x04, 0x17
        /*003a*/ 	.short	(.L_25 - .L_24)
.L_24:
        /*003c*/ 	.word	0x00000000
        /*0040*/ 	.short	0x0005
        /*0042*/ 	.short	0x0028
        /*0044*/ 	.byte	0x00, 0xf5, 0x21, 0x00


	//----- nvinfo : EIATTR_KPARAM_INFO
	.align		4
.L_25:
        /*0048*/ 	.byte	0x04, 0x17
        /*004a*/ 	.short	(.L_27 - .L_26)
.L_26:
        /*004c*/ 	.word	0x00000000
        /*0050*/ 	.short	0x0004
        /*0052*/ 	.short	0x0020
        /*0054*/ 	.byte	0x00, 0xf5, 0x21, 0x00


	//----- nvinfo : EIATTR_KPARAM_INFO
	.align		4
.L_27:
        /*0058*/ 	.byte	0x04, 0x17
        /*005a*/ 	.short	(.L_29 - .L_28)
.L_28:
        /*005c*/ 	.word	0x00000000
        /*0060*/ 	.short	0x0003
        /*0062*/ 	.short	0x0018
        /*0064*/ 	.byte	0x00, 0xf5, 0x21, 0x00


	//----- nvinfo : EIATTR_KPARAM_INFO
	.align		4
.L_29:
        /*0068*/ 	.byte	0x04, 0x17
        /*006a*/ 	.short	(.L_31 - .L_30)
.L_30:
        /*006c*/ 	.word	0x00000000
        /*0070*/ 	.short	0x0002
        /*0072*/ 	.short	0x0010
        /*0074*/ 	.byte	0x00, 0xf0, 0x21, 0x00


	//----- nvinfo : EIATTR_KPARAM_INFO
	.align		4
.L_31:
        /*0078*/ 	.byte	0x04, 0x17
        /*007a*/ 	.short	(.L_33 - .L_32)
.L_32:
        /*007c*/ 	.word	0x00000000
        /*0080*/ 	.short	0x0001
        /*0082*/ 	.short	0x0008
        /*0084*/ 	.byte	0x00, 0xf5, 0x21, 0x00


	//----- nvinfo : EIATTR_KPARAM_INFO
	.align		4
.L_33:
        /*0088*/ 	.byte	0x04, 0x17
        /*008a*/ 	.short	(.L_35 - .L_34)
.L_34:
        /*008c*/ 	.word	0x00000000
        /*0090*/ 	.short	0x0000
        /*0092*/ 	.short	0x0000
        /*0094*/ 	.byte	0x00, 0xf0, 0x21, 0x00


	//----- nvinfo : EIATTR_SPARSE_MMA_MASK
	.align		4
.L_35:
        /*0098*/ 	.byte	0x03, 0x50
        /*009a*/ 	.short	0x0000


	//----- nvinfo : EIATTR_MAXREG_COUNT
	.align		4
        /*009c*/ 	.byte	0x03, 0x1b
        /*009e*/ 	.short	0x00ff


	//----- nvinfo : EIATTR_MERCURY_ISA_VERSION
	.align		4
        /*00a0*/ 	.byte	0x03, 0x5f
        /*00a2*/ 	.short	0x0101


	//----- nvinfo : EIATTR_VRC_CTA_INIT_COUNT
	.align		4
        /*00a4*/ 	.byte	0x02, 0x4a
	.zero		1
	.zero		1


	//----- nvinfo : EIATTR_EXIT_INSTR_OFFSETS
	.align		4
        /*00a8*/ 	.byte	0x04, 0x1c
        /*00aa*/ 	.short	(.L_37 - .L_36)


	//   ....[0]....
.L_36:
        /*00ac*/ 	.word	0x00000080


	//   ....[1]....
        /*00b0*/ 	.word	0x00000980


	//----- nvinfo : EIATTR_CRS_STACK_SIZE
	.align		4
.L_37:
        /*00b4*/ 	.byte	0x04, 0x1e
        /*00b6*/ 	.short	(.L_39 - .L_38)
.L_38:
        /*00b8*/ 	.word	0x00000000


	//----- nvinfo : EIATTR_CBANK_PARAM_SIZE
	.align		4
.L_39:
        /*00bc*/ 	.byte	0x03, 0x19
        /*00be*/ 	.short	0x0048


	//----- nvinfo : EIATTR_PARAM_CBANK
	.align		4
        /*00c0*/ 	.byte	0x04, 0x0a
        /*00c2*/ 	.short	(.L_41 - .L_40)
	.align		4
.L_40:
        /*00c4*/ 	.word	index@(.nv.constant0.reshape_backward)
        /*00c8*/ 	.short	0x0380
        /*00ca*/ 	.short	0x0048


	//----- nvinfo : EIATTR_SW_WAR
	.align		4
.L_41:
        /*00cc*/ 	.byte	0x04, 0x36
        /*00ce*/ 	.short	(.L_43 - .L_42)
.L_42:
        /*00d0*/ 	.word	0x00000008
.L_43:


//--------------------- .nv.info.reshape_forward  --------------------------
	.section	.nv.info.reshape_forward,"",@"SHT_CUDA_INFO"
	.sectionflags	@""
	.align	4


	//----- nvinfo : EIATTR_CUDA_API_VERSION
	.align		4
        /*0000*/ 	.byte	0x04, 0x37
        /*0002*/ 	.short	(.L_45 - .L_44)
.L_44:
        /*0004*/ 	.word	0x00000082


	//----- nvinfo : EIATTR_KPARAM_INFO
	.align		4
.L_45:
        /*0008*/ 	.byte	0x04, 0x17
        /*000a*/ 	.short	(.L_47 - .L_46)
.L_46:
        /*000c*/ 	.word	0x00000000
        /*0010*/ 	.short	0x0008
        /*0012*/ 	.short	0x0040
        /*0014*/ 	.byte	0x00, 0xf5, 0x21, 0x00


	//----- nvinfo : EIATTR_KPARAM_INFO
	.align		4
.L_47:
        /*0018*/ 	.byte	0x04, 0x17
        /*001a*/ 	.short	(.L_49 - .L_48)
.L_48:
        /*001c*/ 	.word	0x00000000
        /*0020*/ 	.short	0x0007
        /*0022*/ 	.short	0x0038
        /*0024*/ 	.byte	0x00, 0xf5, 0x21, 0x00


	//----- nvinfo : EIATTR_KPARAM_INFO
	.align		4
.L_49:
        /*0028*/ 	.byte	0x04, 0x17
        /*002a*/ 	.short	(.L_51 - .L_50)
.L_50:
        /*002c*/ 	.word	0x00000000
        /*0030*/ 	.short	0x0006
        /*0032*/ 	.short	0x0030
        /*0034*/ 	.byte	0x00, 0xf0, 0x21, 0x00


	//----- nvinfo : EIATTR_KPARAM_INFO
	.align		4
.L_51:
        /*0038*/ 	.byte	0x04, 0x17
        /*003a*/ 	.short	(.L_53 - .L_52)
.L_52:
        /*003c*/ 	.word	0x00000000
        /*0040*/ 	.short	0x0005
        /*0042*/ 	.short	0x0028
        /*0044*/ 	.byte	0x00, 0xf5, 0x21, 0x00


	//----- nvinfo : EIATTR_KPARAM_INFO
	.align		4
.L_53:
        /*0048*/ 	.byte	0x04, 0x17
        /*004a*/ 	.short	(.L_55 - .L_54)
.L_54:
        /*004c*/ 	.word	0x00000000
        /*0050*/ 	.short	0x0004
        /*0052*/ 	.short	0x0020
        /*0054*/ 	.byte	0x00, 0xf5, 0x21, 0x00


	//----- nvinfo : EIATTR_KPARAM_INFO
	.align		4
.L_55:
        /*0058*/ 	.byte	0x04, 0x17
        /*005a*/ 	.short	(.L_57 - .L_56)
.L_56:
        /*005c*/ 	.word	0x00000000
        /*0060*/ 	.short	0x0003
        /*0062*/ 	.short	0x0018
        /*0064*/ 	.byte	0x00, 0xf5, 0x21, 0x00


	//----- nvinfo : EIATTR_KPARAM_INFO
	.align		4
.L_57:
        /*0068*/ 	.byte	0x04, 0x17
        /*006a*/ 	.short	(.L_59 - .L_58)
.L_58:
        /*006c*/ 	.word	0x00000000
        /*0070*/ 	.short	0x0002
        /*0072*/ 	.short	0x0010
        /*0074*/ 	.byte	0x00, 0xf0, 0x21, 0x00


	//----- nvinfo : EIATTR_KPARAM_INFO
	.align		4
.L_59:
        /*0078*/ 	.byte	0x04, 0x17
        /*007a*/ 	.short	(.L_61 - .L_60)
.L_60:
        /*007c*/ 	.word	0x00000000
        /*0080*/ 	.short	0x0001
        /*0082*/ 	.short	0x0008
        /*0084*/ 	.byte	0x00, 0xf5, 0x21, 0x00


	//----- nvinfo : EIATTR_KPARAM_INFO
	.align		4
.L_61:
        /*0088*/ 	.byte	0x04, 0x17
        /*008a*/ 	.short	(.L_63 - .L_62)
.L_62:
        /*008c*/ 	.word	0x00000000
        /*0090*/ 	.short	0x0000
        /*0092*/ 	.short	0x0000
        /*0094*/ 	.byte	0x00, 0xf0, 0x21, 0x00


	//----- nvinfo : EIATTR_SPARSE_MMA_MASK
	.align		4
.L_63:
        /*0098*/ 	.byte	0x03, 0x50
        /*009a*/ 	.short	0x0000


	//----- nvinfo : EIATTR_MAXREG_COUNT
	.align		4
        /*009c*/ 	.byte	0x03, 0x1b
        /*009e*/ 	.short	0x00ff


	//----- nvinfo : EIATTR_MERCURY_ISA_VERSION
	.align		4
        /*00a0*/ 	.byte	0x03, 0x5f
        /*00a2*/ 	.short	0x0101


	//----- nvinfo : EIATTR_VRC_CTA_INIT_COUNT
	.align		4
        /*00a4*/ 	.byte	0x02, 0x4a
	.zero		1
	.zero		1


	//----- nvinfo : EIATTR_EXIT_INSTR_OFFSETS
	.align		4
        /*00a8*/ 	.byte	0x04, 0x1c
        /*00aa*/ 	.short	(.L_65 - .L_64)


	//   ....[0]....
.L_64:
        /*00ac*/ 	.word	0x00000080


	//   ....[1]....
        /*00b0*/ 	.word	0x00000980


	//----- nvinfo : EIATTR_CRS_STACK_SIZE
	.align		4
.L_65:
        /*00b4*/ 	.byte	0x04, 0x1e
        /*00b6*/ 	.short	(.L_67 - .L_66)
.L_66:
        /*00b8*/ 	.word	0x00000000


	//----- nvinfo : EIATTR_CBANK_PARAM_SIZE
	.align		4
.L_67:
        /*00bc*/ 	.byte	0x03, 0x19
        /*00be*/ 	.short	0x0048


	//----- nvinfo : EIATTR_PARAM_CBANK
	.align		4
        /*00c0*/ 	.byte	0x04, 0x0a
        /*00c2*/ 	.short	(.L_69 - .L_68)
	.align		4
.L_68:
        /*00c4*/ 	.word	index@(.nv.constant0.reshape_forward)
        /*00c8*/ 	.short	0x0380
        /*00ca*/ 	.short	0x0048


	//----- nvinfo : EIATTR_SW_WAR
	.align		4
.L_69:
        /*00cc*/ 	.byte	0x04, 0x36
        /*00ce*/ 	.short	(.L_71 - .L_70)
.L_70:
        /*00d0*/ 	.word	0x00000008
.L_71:


//--------------------- .nv.callgraph             --------------------------
	.section	.nv.callgraph,"",@"SHT_CUDA_CALLGRAPH"
	.align	4
	.sectionentsize	8
	.align		4
        /*0000*/ 	.word	0x00000000
	.align		4
        /*0004*/ 	.word	0xffffffff
	.align		4
        /*0008*/ 	.word	0x00000000
	.align		4
        /*000c*/ 	.word	0xfffffffe
	.align		4
        /*0010*/ 	.word	0x00000000
	.align		4
        /*0014*/ 	.word	0xfffffffd
	.align		4
        /*0018*/ 	.word	0x00000000
	.align		4
        /*001c*/ 	.word	0xfffffffc


//--------------------- .text.reshape_backward    --------------------------
	.section	.text.reshape_backward,"ax",@progbits
	.align	128
        .global         reshape_backward
        .type           reshape_backward,@function
        .size           reshape_backward,(.L_x_18 - reshape_backward)
        .other          reshape_backward,@"STO_CUDA_ENTRY STV_DEFAULT"
reshape_backward:
.text.reshape_backward:
[----:B------:R-:W-:Y:S01]  /*0000*/  LDC R1, c[0x0][0x37c] ;  /* 0x0000df00ff017b82 */ /* 0x000fe20000000800 */
[----:B------:R-:W0:Y:S07]  /*0010*/  S2R R3, SR_TID.X ;  /* 0x0000000000037919 */ /* 0x000e2e0000002100 */
[----:B------:R-:W0:Y:S01]  /*0020*/  S2UR UR4, SR_CTAID.X ;  /* 0x00000000000479c3 */ /* 0x000e220000002500 */
[----:B------:R-:W1:Y:S07]  /*0030*/  LDCU.64 UR6, c[0x0][0x380] ;  /* 0x00007000ff0677ac */ /* 0x000e6e0008000a00 */
[----:B------:R-:W0:Y:S02]  /*0040*/  LDC R0, c[0x0][0x360] ;  /* 0x0000d800ff007b82 */ /* 0x000e240000000800 */
[----:B0-----:R-:W-:-:S05]  /*0050*/  IMAD R0, R0, UR4, R3 ;  /* 0x0000000400007c24 */ /* 0x001fca000f8e0203 */
[----:B-1----:R-:W-:-:S04]  /*0060*/  ISETP.GE.U32.AND P0, PT, R0, UR6, PT ;  /* 0x0000000600007c0c */ /* 0x002fc8000bf06070 */
[----:B------:R-:W-:-:S13]  /*0070*/  ISETP.GE.U32.AND.EX P0, PT, RZ, UR7, PT, P0 ;  /* 0x00000007ff007c0c */ /* 0x000fda000bf06100 */
[----:B------:R-:W-:Y:S05]  /*0080*/  @P0 EXIT ;  /* 0x000000000000094d */ /* 0x000fea0003800000 */
[----:B------:R-:W0:Y:S01]  /*0090*/  LDCU.64 UR4, c[0x0][0x390] ;  /* 0x00007200ff0477ac */ /* 0x000e220008000a00 */
[----:B------:R-:W-:Y:S01]  /*00a0*/  CS2R R8, SRZ ;  /* 0x0000000000087805 */ /* 0x000fe2000001ff00 */
[----:B------:R-:W1:Y:S01]  /*00b0*/  LDCU.64 UR8, c[0x0][0x358] ;  /* 0x00006b00ff0877ac */ /* 0x000e620008000a00 */
[----:B0-----:R-:W-:-:S04]  /*00c0*/  UISETP.NE.U32.AND UP0, UPT, UR4, URZ, UPT ;  /* 0x000000ff0400728c */ /* 0x001fc8000bf05070 */
[----:B------:R-:W-:-:S03]  /*00d0*/  UISETP.NE.AND.EX UP0, UPT, UR5, URZ, UPT, UP0 ;  /* 0x000000ff0500728c */ /* 0x000fc6000bf05300 */
[----:B------:R-:W-:-:S06]  /*00e0*/  UMOV UR5, URZ ;  /* 0x000000ff00057c82 */ /* 0x000fcc0008000000 */
[----:B-1----:R-:W-:Y:S05]  /*00f0*/  BRA.U !UP0, `(.L_x_0) ;  /* 0x0000000108f47547 */ /* 0x002fea000b800000 */
[----:B------:R-:W0:Y:S01]  /*0100*/  LDC.64 R12, c[0x0][0x3a0] ;  /* 0x0000e800ff0c7b82 */ /* 0x000e220000000a00 */
[----:B------:R-:W-:Y:S01]  /*0110*/  IMAD.MOV.U32 R3, RZ, RZ, R0 ;  /* 0x000000ffff037224 */ /* 0x000fe200078e0000 */
[----:B------:R-:W1:Y:S01]  /*0120*/  LDCU.64 UR10, c[0x0][0x390] ;  /* 0x00007200ff0a77ac */ /* 0x000e620008000a00 */
[----:B------:R-:W-:Y:S01]  /*0130*/  IMAD.MOV.U32 R6, RZ, RZ, RZ ;  /* 0x000000ffff067224 */ /* 0x000fe200078e00ff */
[----:B------:R-:W2:Y:S01]  /*0140*/  LDCU.128 UR12, c[0x0][0x390] ;  /* 0x00007200ff0c77ac */ /* 0x000ea20008000c00 */
[----:B------:R-:W-:-:S05]  /*0150*/  UMOV UR4, URZ ;  /* 0x000000ff00047c82 */ /* 0x000fca0008000000 */
.L_x_3:
[----:B------:R-:W-:Y:S02]  /*0160*/  LOP3.LUT R7, RZ, R8, RZ, 0x33, !PT ;  /* 0x00000008ff077212 */ /* 0x000fe400078e33ff */
[----:B------:R-:W-:Y:S02]  /*0170*/  LOP3.LUT R2, RZ, R9, RZ, 0x33, !PT ;  /* 0x00000009ff027212 */ /* 0x000fe400078e33ff */
[----:B--2---:R-:W-:-:S04]  /*0180*/  IADD3 R7, P0, PT, R7, UR12, RZ ;  /* 0x0000000c07077c10 */ /* 0x004fc8000ff1e0ff */
[----:B------:R-:W-:Y:S01]  /*0190*/  IADD3.X R2, PT, PT, R2, UR13, RZ, P0, !PT ;  /* 0x0000000d02027c10 */ /* 0x000fe200087fe4ff */
[----:B------:R-:W-:-:S03]  /*01a0*/  IMAD.SHL.U32 R8, R7, 0x8, RZ ;  /* 0x0000000807087824 */ /* 0x000fc600078e00ff */
[----:B------:R-:W-:Y:S02]  /*01b0*/  SHF.L.U64.HI R2, R7, 0x3, R2 ;  /* 0x0000000307027819 */ /* 0x000fe40000010202 */
[----:B------:R-:W-:Y:S02]  /*01c0*/  LOP3.LUT R8, R8, 0xfffffff8, RZ, 0xc0, !PT ;  /* 0xfffffff808087812 */ /* 0x000fe400078ec0ff */
[----:B------:R-:W-:Y:S02]  /*01d0*/  LOP3.LUT R2, R2, 0x7, RZ, 0xc0, !PT ;  /* 0x0000000702027812 */ /* 0x000fe400078ec0ff */
[----:B------:R-:W-:-:S04]  /*01e0*/  IADD3 R8, P0, PT, R8, UR14, RZ ;  /* 0x0000000e08087c10 */ /* 0x000fc8000ff1e0ff */
[----:B------:R-:W-:-:S06]  /*01f0*/  IADD3.X R9, PT, PT, R2, UR15, RZ, P0, !PT ;  /* 0x0000000f02097c10 */ /* 0x000fcc00087fe4ff */
[----:B------:R-:W2:Y:S02]  /*0200*/  LDG.E.64 R8, desc[UR8][R8.64] ;  /* 0x0000000808087981 */ /* 0x000ea4000c1e1b00 */
[----:B--2---:R-:W-:-:S13]  /*0210*/  ISETP.NE.U32.AND P0, PT, R9, RZ, PT ;  /* 0x000000ff0900720c */ /* 0x004fda0003f05070 */
[----:B------:R-:W-:Y:S05]  /*0220*/  @P0 BRA `(.L_x_1) ;  /* 0x0000000000540947 */ /* 0x000fea0003800000 */
[----:B------:R-:W2:Y:S01]  /*0230*/  I2F.U32.RP R2, R8 ;  /* 0x0000000800027306 */ /* 0x000ea20000209000 */
[----:B------:R-:W-:Y:S01]  /*0240*/  IMAD.MOV R9, RZ, RZ, -R8 ;  /* 0x000000ffff097224 */ /* 0x000fe200078e0a08 */
[----:B------:R-:W-:-:S06]  /*0250*/  ISETP.NE.U32.AND P2, PT, R8, RZ, PT ;  /* 0x000000ff0800720c */ /* 0x000fcc0003f45070 */
[----:B--2---:R-:W2:Y:S02]  /*0260*/  MUFU.RCP R2, R2 ;  /* 0x0000000200027308 */ /* 0x004ea40000001000 */
[----:B--2---:R-:W-:-:S06]  /*0270*/  IADD3 R4, PT, PT, R2, 0xffffffe, RZ ;  /* 0x0ffffffe02047810 */ /* 0x004fcc0007ffe0ff */
[----:B------:R2:W3:Y:S02]  /*0280*/  F2I.FTZ.U32.TRUNC.NTZ R5, R4 ;  /* 0x0000000400057305 */ /* 0x0004e4000021f000 */
[----:B--2---:R-:W-:Y:S02]  /*0290*/  IMAD.MOV.U32 R4, RZ, RZ, RZ ;  /* 0x000000ffff047224 */ /* 0x004fe400078e00ff */
[----:B---3--:R-:W-:-:S04]  /*02a0*/  IMAD R9, R9, R5, RZ ;  /* 0x0000000509097224 */ /* 0x008fc800078e02ff */
[----:B------:R-:W-:-:S06]  /*02b0*/  IMAD.HI.U32 R10, R5, R9, R4 ;  /* 0x00000009050a7227 */ /* 0x000fcc00078e0004 */
[----:B------:R-:W-:-:S04]  /*02c0*/  IMAD.HI.U32 R10, R10, R3, RZ ;  /* 0x000000030a0a7227 */ /* 0x000fc800078e00ff */
[----:B------:R-:W-:-:S04]  /*02d0*/  IMAD.MOV R5, RZ, RZ, -R10 ;  /* 0x000000ffff057224 */ /* 0x000fc800078e0a0a */
[----:B------:R-:W-:-:S05]  /*02e0*/  IMAD R5, R8, R5, R3 ;  /* 0x0000000508057224 */ /* 0x000fca00078e0203 */
[----:B------:R-:W-:-:S13]  /*02f0*/  ISETP.GE.U32.AND P0, PT, R5, R8, PT ;  /* 0x000000080500720c */ /* 0x000fda0003f06070 */
[----:B------:R-:W-:Y:S01]  /*0300*/  @P0 IADD3 R5, PT, PT, -R8, R5, RZ ;  /* 0x0000000508050210 */ /* 0x000fe20007ffe1ff */
[----:B------:R-:W-:-:S03]  /*0310*/  @P0 VIADD R10, R10, 0x1 ;  /* 0x000000010a0a0836 */ /* 0x000fc60000000000 */
[----:B------:R-:W-:-:S13]  /*0320*/  ISETP.GE.U32.AND P1, PT, R5, R8, PT ;  /* 0x000000080500720c */ /* 0x000fda0003f26070 */
[----:B------:R-:W-:Y:S01]  /*0330*/  @P1 VIADD R10, R10, 0x1 ;  /* 0x000000010a0a1836 */ /* 0x000fe20000000000 */
[----:B------:R-:W-:-:S05]  /*0340*/  @!P2 LOP3.LUT R10, RZ, R8, RZ, 0x33, !PT ;  /* 0x00000008ff0aa212 */ /* 0x000fca00078e33ff */
[----:B------:R-:W-:-:S04]  /*0350*/  IMAD.MOV R2, RZ, RZ, -R10 ;  /* 0x000000ffff027224 */ /* 0x000fc800078e0a0a */
[----:B------:R-:W-:Y:S01]  /*0360*/  IMAD R8, R8, R2, R3 ;  /* 0x0000000208087224 */ /* 0x000fe200078e0203 */
[----:B------:R-:W-:Y:S06]  /*0370*/  BRA `(.L_x_2) ;  /* 0x0000000000187947 */ /* 0x000fec0003800000 */
.L_x_1:
[----:B------:R-:W-:Y:S01]  /*0380*/  MOV R4, R8 ;  /* 0x0000000800047202 */ /* 0x000fe20000000f00 */
[----:B------:R-:W-:Y:S01]  /*0390*/  IMAD.MOV.U32 R5, RZ, RZ, R9 ;  /* 0x000000ffff057224 */ /* 0x000fe200078e0009 */
[----:B------:R-:W-:-:S07]  /*03a0*/  MOV R2, 0x3c0 ;  /* 0x000003c000027802 */ /* 0x000fce0000000f00 */
[----:B01----:R-:W-:Y:S05]  /*03b0*/  CALL.REL.NOINC `($__internal_0_$__cuda_sm20_div_u64) ;  /* 0x0000000400747944 */ /* 0x003fea0003c00000 */
[----:B------:R-:W-:-:S04]  /*03c0*/  IMAD.MOV R2, RZ, RZ, -R10 ;  /* 0x000000ffff027224 */ /* 0x000fc800078e0a0a */
[----:B------:R-:W-:-:S07]  /*03d0*/  IMAD R8, R8, R2, R3 ;  /* 0x0000000208087224 */ /* 0x000fce00078e0203 */
.L_x_2:
[----:B0-----:R-:W-:-:S04]  /*03e0*/  LEA R4, P0, R7, R12, 0x3 ;  /* 0x0000000c07047211 */ /* 0x001fc800078018ff */
[----:B------:R-:W-:-:S06]  /*03f0*/  LEA.HI.X R5, R7, R13, RZ, 0x3, P0 ;  /* 0x0000000d07057211 */ /* 0x000fcc00000f1cff */
[----:B------:R-:W2:Y:S01]  /*0400*/  LDG.E R5, desc[UR8][R4.64] ;  /* 0x0000000804057981 */ /* 0x000ea2000c1e1900 */
[----:B------:R-:W-:Y:S01]  /*0410*/  UIADD3 UR6, UPT, UPT, UR4, 0x1, URZ ;  /* 0x0000000104067890 */ /* 0x000fe2000fffe0ff */
[----:B------:R-:W-:Y:S01]  /*0420*/  IMAD.MOV.U32 R3, RZ, RZ, R10 ;  /* 0x000000ffff037224 */ /* 0x000fe200078e000a */
[----:B------:R-:W-:Y:S02]  /*0430*/  UMOV UR7, URZ ;  /* 0x000000ff00077c82 */ /* 0x000fe40008000000 */
[----:B-1----:R-:W-:Y:S01]  /*0440*/  UISETP.GE.U32.AND UP0, UPT, UR6, UR10, UPT ;  /* 0x0000000a0600728c */ /* 0x002fe2000bf06070 */
[----:B------:R-:W-:Y:S02]  /*0450*/  IMAD.U32 R9, RZ, RZ, UR7 ;  /* 0x00000007ff097e24 */ /* 0x000fe4000f8e00ff */
[----:B------:R-:W-:Y:S01]  /*0460*/  UMOV UR4, UR6 ;  /* 0x0000000600047c82 */ /* 0x000fe20008000000 */
[----:B------:R-:W-:Y:S01]  /*0470*/  UISETP.GE.U32.AND.EX UP0, UPT, URZ, UR11, UPT, UP0 ;  /* 0x0000000bff00728c */ /* 0x000fe2000bf06100 */
[----:B--2---:R-:W-:Y:S01]  /*0480*/  IMAD R6, R5, R8, R6 ;  /* 0x0000000805067224 */ /* 0x004fe200078e0206 */
[----:B------:R-:W-:-:S07]  /*0490*/  MOV R8, UR6 ;  /* 0x0000000600087c02 */ /* 0x000fce0008000f00 */
[----:B------:R-:W-:Y:S05]  /*04a0*/  BRA.U !UP0, `(.L_x_3) ;  /* 0xfffffffd082c7547 */ /* 0x000fea000b83ffff */
[----:B------:R-:W-:Y:S02]  /*04b0*/  HFMA2 R9, -RZ, RZ, 0, 0 ;  /* 0x00000000ff097431 */ /* 0x000fe400000001ff */
[----:B------:R-:W-:-:S07]  /*04c0*/  IMAD.MOV.U32 R8, RZ, RZ, R6 ;  /* 0x000000ffff087224 */ /* 0x000fce00078e0006 */
.L_x_0:
[----:B------:R-:W0:Y:S01]  /*04d0*/  LDCU.64 UR6, c[0x0][0x3b0] ;  /* 0x00007600ff0677ac */ /* 0x000e220008000a00 */
[----:B------:R-:W-:Y:S01]  /*04e0*/  CS2R R2, SRZ ;  /* 0x0000000000027805 */ /* 0x000fe2000001ff00 */
[----:B0-----:R-:W-:-:S04]  /*04f0*/  UISETP.NE.U32.AND UP0, UPT, UR6, URZ, UPT ;  /* 0x000000ff0600728c */ /* 0x001fc8000bf05070 */
[----:B------:R-:W-:-:S09]  /*0500*/  UISETP.NE.AND.EX UP0, UPT, UR7, URZ, UPT, UP0 ;  /* 0x000000ff0700728c */ /* 0x000fd2000bf05300 */
[----:B------:R-:W-:Y:S05]  /*0510*/  BRA.U !UP0, `(.L_x_4) ;  /* 0x0000000108f87547 */ /* 0x000fea000b800000 */
[----:B------:R-:W0:Y:S01]  /*0520*/  LDC.64 R12, c[0x0][0x3c0] ;  /* 0x0000f000ff0c7b82 */ /* 0x000e220000000a00 */
[----:B------:R-:W-:Y:S01]  /*0530*/  IMAD.MOV.U32 R6, RZ, RZ, RZ ;  /* 0x000000ffff067224 */ /* 0x000fe200078e00ff */
[----:B------:R-:W1:Y:S01]  /*0540*/  LDCU.64 UR10, c[0x0][0x3b0] ;  /* 0x00007600ff0a77ac */ /* 0x000e620008000a00 */
[----:B------:R-:W2:Y:S01]  /*0550*/  LDCU.128 UR12, c[0x0][0x3b0] ;  /* 0x00007600ff0c77ac */ /* 0x000ea20008000c00 */
[----:B------:R-:W-:-:S05]  /*0560*/  UMOV UR4, URZ ;  /* 0x000000ff00047c82 */ /* 0x000fca0008000000 */
.L_x_7:
        /* <DEDUP_REMOVED lines=22> */
[----:B------:R-:W-:-:S05]  /*06d0*/  IMAD.HI.U32 R3, R3, R0, RZ ;  /* 0x0000000003037227 */ /* 0x000fca00078e00ff */
[----:B------:R-:W-:-:S05]  /*06e0*/  IADD3 R5, PT, PT, -R3, RZ, RZ ;  /* 0x000000ff03057210 */ /* 0x000fca0007ffe1ff */
[----:B------:R-:W-:-:S05]  /*06f0*/  IMAD R5, R14, R5, R0 ;  /* 0x000000050e057224 */ /* 0x000fca00078e0200 */
[----:B------:R-:W-:-:S13]  /*0700*/  ISETP.GE.U32.AND P0, PT, R5, R14, PT ;  /* 0x0000000e0500720c */ /* 0x000fda0003f06070 */
[----:B------:R-:W-:Y:S02]  /*0710*/  @P0 IMAD.IADD R5, R5, 0x1, -R14 ;  /* 0x0000000105050824 */ /* 0x000fe400078e0a0e */
[----:B------:R-:W-:-:S03]  /*0720*/  @P0 VIADD R3, R3, 0x1 ;  /* 0x0000000103030836 */ /* 0x000fc60000000000 */
[----:B------:R-:W-:-:S13]  /*0730*/  ISETP.GE.U32.AND P1, PT, R5, R14, PT ;  /* 0x0000000e0500720c */ /* 0x000fda0003f26070 */
[----:B------:R-:W-:Y:S02]  /*0740*/  @P1 IADD3 R3, PT, PT, R3, 0x1, RZ ;  /* 0x0000000103031810 */ /* 0x000fe40007ffe0ff */
[----:B------:R-:W-:-:S05]  /*0750*/  @!P2 LOP3.LUT R3, RZ, R14, RZ, 0x33, !PT ;  /* 0x0000000eff03a212 */ /* 0x000fca00078e33ff */
[----:B------:R-:W-:-:S04]  /*0760*/  IMAD.MOV R5, RZ, RZ, -R3 ;  /* 0x000000ffff057224 */ /* 0x000fc800078e0a03 */
[----:B------:R-:W-:Y:S01]  /*0770*/  IMAD R14, R14, R5, R0 ;  /* 0x000000050e0e7224 */ /* 0x000fe200078e0200 */
[----:B------:R-:W-:Y:S06]  /*0780*/  BRA `(.L_x_6) ;  /* 0x0000000000207947 */ /* 0x000fec0003800000 */
.L_x_5:
[----:B------:R-:W-:Y:S01]  /*0790*/  IMAD.MOV.U32 R3, RZ, RZ, R0 ;  /* 0x000000ffff037224 */ /* 0x000fe200078e0000 */
[----:B------:R-:W-:Y:S01]  /*07a0*/  MOV R4, R14 ;  /* 0x0000000e00047202 */ /* 0x000fe20000000f00 */
[----:B------:R-:W-:Y:S01]  /*07b0*/  IMAD.MOV.U32 R5, RZ, RZ, R15 ;  /* 0x000000ffff057224 */ /* 0x000fe200078e000f */
[----:B------:R-:W-:-:S07]  /*07c0*/  MOV R2, 0x7e0 ;  /* 0x000007e000027802 */ /* 0x000fce0000000f00 */
[----:B01----:R-:W-:Y:S05]  /*07d0*/  CALL.REL.NOINC `($__internal_0_$__cuda_sm20_div_u64) ;  /* 0x00000000006c7944 */ /* 0x003fea0003c00000 */
[----:B------:R-:W-:Y:S01]  /*07e0*/  IMAD.MOV R5, RZ, RZ, -R10 ;  /* 0x000000ffff057224 */ /* 0x000fe200078e0a0a */
[----:B------:R-:W-:-:S03]  /*07f0*/  MOV R3, R10 ;  /* 0x0000000a00037202 */ /* 0x000fc60000000f00 */
[----:B------:R-:W-:-:S07]  /*0800*/  IMAD R14, R14, R5, R0 ;  /* 0x000000050e0e7224 */ /* 0x000fce00078e0200 */
.L_x_6:
[----:B0-----:R-:W-:-:S04]  /*0810*/  LEA R4, P0, R7, R12, 0x3 ;  /* 0x0000000c07047211 */ /* 0x001fc800078018ff */
[----:B------:R-:W-:-:S06]  /*0820*/  LEA.HI.X R5, R7, R13, RZ, 0x3, P0 ;  /* 0x0000000d07057211 */ /* 0x000fcc00000f1cff */
[----:B------:R-:W2:Y:S01]  /*0830*/  LDG.E R5, desc[UR8][R4.64] ;  /* 0x0000000804057981 */ /* 0x000ea2000c1e1900 */
[----:B------:R-:W-:Y:S01]  /*0840*/  UIADD3 UR6, UPT, UPT, UR4, 0x1, URZ ;  /* 0x0000000104067890 */ /* 0x000fe2000fffe0ff */
[----:B------:R-:W-:Y:S01]  /*0850*/  IMAD.MOV.U32 R0, RZ, RZ, R3 ;  /* 0x000000ffff007224 */ /* 0x000fe200078e0003 */
[----:B------:R-:W-:Y:S02]  /*0860*/  UMOV UR7, URZ ;  /* 0x000000ff00077c82 */ /* 0x000fe40008000000 */
[----:B-1----:R-:W-:Y:S01]  /*0870*/  UISETP.GE.U32.AND UP0, UPT, UR6, UR10, UPT ;  /* 0x0000000a0600728c */ /* 0x002fe2000bf06070 */
[----:B------:R-:W-:Y:S01]  /*0880*/  MOV R3, UR7 ;  /* 0x0000000700037c02 */ /* 0x000fe20008000f00 */
[----:B------:R-:W-:Y:S01]  /*0890*/  IMAD.U32 R2, RZ, RZ, UR6 ;  /* 0x00000006ff027e24 */ /* 0x000fe2000f8e00ff */
[----:B------:R-:W-:Y:S01]  /*08a0*/  UMOV UR4, UR6 ;  /* 0x0000000600047c82 */ /* 0x000fe20008000000 */
[----:B------:R-:W-:Y:S01]  /*08b0*/  UISETP.GE.U32.AND.EX UP0, UPT, URZ, UR11, UPT, UP0 ;  /* 0x0000000bff00728c */ /* 0x000fe2000bf06100 */
[----:B--2---:R-:W-:-:S08]  /*08c0*/  IMAD R6, R5, R14, R6 ;  /* 0x0000000e05067224 */ /* 0x004fd000078e0206 */
[----:B------:R-:W-:Y:S05]  /*08d0*/  BRA.U !UP0, `(.L_x_7) ;  /* 0xfffffffd08247547 */ /* 0x000fea000b83ffff */
[----:B------:R-:W-:Y:S02]  /*08e0*/  IMAD.MOV.U32 R2, RZ, RZ, R6 ;  /* 0x000000ffff027224 */ /* 0x000fe400078e0006 */
[----:B------:R-:W-:-:S07]  /*08f0*/  IMAD.MOV.U32 R3, RZ, RZ, RZ ;  /* 0x000000ffff037224 */ /* 0x000fce00078e00ff */
.L_x_4:
[----:B------:R-:W0:Y:S02]  /*0900*/  LDCU.64 UR6, c[0x0][0x3a8] ;  /* 0x00007500ff0677ac */ /* 0x000e240008000a00 */
[----:B0-----:R-:W-:-:S04]  /*0910*/  LEA R4, P0, R2, UR6, 0x2 ;  /* 0x0000000602047c11 */ /* 0x001fc8000f8010ff */
[----:B------:R-:W-:Y:S01]  /*0920*/  LEA.HI.X R5, R2, UR7, R3, 0x2, P0 ;  /* 0x0000000702057c11 */ /* 0x000fe200080f1403 */
[----:B------:R-:W0:Y:S05]  /*0930*/  LDCU.64 UR6, c[0x0][0x388] ;  /* 0x00007100ff0677ac */ /* 0x000e2a0008000a00 */
[----:B------:R-:W2:Y:S01]  /*0940*/  LDG.E R5, desc[UR8][R4.64] ;  /* 0x0000000804057981 */ /* 0x000ea2000c1e1900 */
[----:B0-----:R-:W-:-:S04]  /*0950*/  LEA R2, P0, R8, UR6, 0x2 ;  /* 0x0000000608027c11 */ /* 0x001fc8000f8010ff */
[----:B------:R-:W-:-:S05]  /*0960*/  LEA.HI.X R3, R8, UR7, R9, 0x2, P0 ;  /* 0x0000000708037c11 */ /* 0x000fca00080f1409 */
[----:B--2---:R-:W-:Y:S01]  /*0970*/  REDG.E.ADD.F32.FTZ.RN.STRONG.GPU desc[UR8][R2.64], R5 ;  /* 0x00000005020079a6 */ /* 0x004fe2000c12f308 */
[----:B------:R-:W-:Y:S05]  /*0980*/  EXIT ;  /* 0x000000000000794d */ /* 0x000fea0003800000 */
        .weak           $__internal_0_$__cuda_sm20_div_u64
        .type           $__internal_0_$__cuda_sm20_div_u64,@function
        .size           $__internal_0_$__cuda_sm20_div_u64,(.L_x_18 - $__internal_0_$__cuda_sm20_div_u64)
$__internal_0_$__cuda_sm20_div_u64:
[----:B------:R-:W0:Y:S08]  /*0990*/  I2F.U64.RP R18, R4 ;  /* 0x0000000400127312 */ /* 0x000e300000309000 */
[----:B0-----:R-:W0:Y:S02]  /*09a0*/  MUFU.RCP R18, R18 ;  /* 0x0000001200127308 */ /* 0x001e240000001000 */
[----:B0-----:R-:W-:-:S06]  /*09b0*/  IADD3 R10, PT, PT, R18, 0x1ffffffe, RZ ;  /* 0x1ffffffe120a7810 */ /* 0x001fcc0007ffe0ff */
[----:B------:R-:W0:Y:S02]  /*09c0*/  F2I.U64.TRUNC R10, R10 ;  /* 0x0000000a000a7311 */ /* 0x000e24000020d800 */
[----:B0-----:R-:W-:-:S04]  /*09d0*/  IMAD.WIDE.U32 R16, R10, R4, RZ ;  /* 0x000000040a107225 */ /* 0x001fc800078e00ff */
[----:B------:R-:W-:Y:S01]  /*09e0*/  IMAD R17, R10, R5, R17 ;  /* 0x000000050a117224 */ /* 0x000fe200078e0211 */
[----:B------:R-:W-:-:S03]  /*09f0*/  IADD3 R19, P0, PT, RZ, -R16, RZ ;  /* 0x80000010ff137210 */ /* 0x000fc60007f1e0ff */
[----:B------:R-:W-:Y:S02]  /*0a00*/  IMAD R17, R11, R4, R17 ;  /* 0x000000040b117224 */ /* 0x000fe400078e0211 */
[----:B------:R-:W-:-:S04]  /*0a10*/  IMAD.HI.U32 R16, R10, R19, RZ ;  /* 0x000000130a107227 */ /* 0x000fc800078e00ff */
[----:B------:R-:W-:Y:S02]  /*0a20*/  IMAD.X R21, RZ, RZ, ~R17, P0 ;  /* 0x000000ffff157224 */ /* 0x000fe400000e0e11 */
[----:B------:R-:W-:Y:S02]  /*0a30*/  IMAD.MOV.U32 R17, RZ, RZ, R10 ;  /* 0x000000ffff117224 */ /* 0x000fe400078e000a */
[-C--:B------:R-:W-:Y:S02]  /*0a40*/  IMAD R23, R11, R21.reuse, RZ ;  /* 0x000000150b177224 */ /* 0x080fe400078e02ff */
[----:B------:R-:W-:-:S04]  /*0a50*/  IMAD.WIDE.U32 R16, P0, R10, R21, R16 ;  /* 0x000000150a107225 */ /* 0x000fc80007800010 */
[----:B------:R-:W-:-:S04]  /*0a60*/  IMAD.HI.U32 R16, P1, R11, R19, R16 ;  /* 0x000000130b107227 */ /* 0x000fc80007820010 */
[----:B------:R-:W-:Y:S01]  /*0a70*/  IMAD.HI.U32 R19, R11, R21, RZ ;  /* 0x000000150b137227 */ /* 0x000fe200078e00ff */
[----:B------:R-:W-:-:S04]  /*0a80*/  IADD3 R17, P2, PT, R23, R16, RZ ;  /* 0x0000001017117210 */ /* 0x000fc80007f5e0ff */
[----:B------:R-:W-:Y:S01]  /*0a90*/  IADD3.X R19, PT, PT, R19, R11, RZ, P0, !PT ;  /* 0x0000000b13137210 */ /* 0x000fe200007fe4ff */
[----:B------:R-:W-:-:S03]  /*0aa0*/  IMAD.WIDE.U32 R10, R17, R4, RZ ;  /* 0x00000004110a7225 */ /* 0x000fc600078e00ff */
[----:B------:R-:W-:Y:S01]  /*0ab0*/  IADD3.X R19, PT, PT, RZ, RZ, R19, P2, P1 ;  /* 0x000000ffff137210 */ /* 0x000fe200017e2413 */
[----:B------:R-:W-:Y:S01]  /*0ac0*/  IMAD R16, R17, R5, R11 ;  /* 0x0000000511107224 */ /* 0x000fe200078e020b */
[----:B------:R-:W-:-:S03]  /*0ad0*/  IADD3 R11, P0, PT, RZ, -R10, RZ ;  /* 0x8000000aff0b7210 */ /* 0x000fc60007f1e0ff */
[----:B------:R-:W-:Y:S02]  /*0ae0*/  IMAD R10, R19, R4, R16 ;  /* 0x00000004130a7224 */ /* 0x000fe400078e0210 */
[----:B------:R-:W-:-:S04]  /*0af0*/  IMAD.HI.U32 R16, R17, R11, RZ ;  /* 0x0000000b11107227 */ /* 0x000fc800078e00ff */
[----:B------:R-:W-:-:S04]  /*0b00*/  IMAD.X R10, RZ, RZ, ~R10, P0 ;  /* 0x000000ffff0a7224 */ /* 0x000fc800000e0e0a */
[----:B------:R-:W-:-:S04]  /*0b10*/  IMAD.WIDE.U32 R16, P0, R17, R10, R16 ;  /* 0x0000000a11107225 */ /* 0x000fc80007800010 */
[C---:B------:R-:W-:Y:S02]  /*0b20*/  IMAD R21, R19.reuse, R10, RZ ;  /* 0x0000000a13157224 */ /* 0x040fe400078e02ff */
[----:B------:R-:W-:-:S04]  /*0b30*/  IMAD.HI.U32 R16, P1, R19, R11, R16 ;  /* 0x0000000b13107227 */ /* 0x000fc80007820010 */
[----:B------:R-:W-:Y:S02]  /*0b40*/  HFMA2 R11, -RZ, RZ, 0, 0 ;  /* 0x00000000ff0b7431 */ /* 0x000fe400000001ff */
[----:B------:R-:W-:Y:S01]  /*0b50*/  IMAD.HI.U32 R10, R19, R10, RZ ;  /* 0x0000000a130a7227 */ /* 0x000fe200078e00ff */
[----:B------:R-:W-:-:S03]  /*0b60*/  IADD3 R16, P2, PT, R21, R16, RZ ;  /* 0x0000001015107210 */ /* 0x000fc60007f5e0ff */
[----:B------:R-:W-:Y:S02]  /*0b70*/  IMAD.X R19, R10, 0x1, R19, P0 ;  /* 0x000000010a137824 */ /* 0x000fe400000e0613 */
[----:B------:R-:W-:-:S03]  /*0b80*/  IMAD.HI.U32 R10, R16, R3, RZ ;  /* 0x00000003100a7227 */ /* 0x000fc600078e00ff */
[----:B------:R-:W-:Y:S01]  /*0b90*/  IADD3.X R19, PT, PT, RZ, RZ, R19, P2, P1 ;  /* 0x000000ffff137210 */ /* 0x000fe200017e2413 */
[----:B------:R-:W-:-:S04]  /*0ba0*/  IMAD.WIDE.U32 R10, R16, UR5, R10 ;  /* 0x00000005100a7c25 */ /* 0x000fc8000f8e000a */
[C---:B------:R-:W-:Y:S02]  /*0bb0*/  IMAD R17, R19.reuse, UR5, RZ ;  /* 0x0000000513117c24 */ /* 0x040fe4000f8e02ff */
[----:B------:R-:W-:-:S04]  /*0bc0*/  IMAD.HI.U32 R10, P0, R19, R3, R10 ;  /* 0x00000003130a7227 */ /* 0x000fc8000780000a */
[----:B------:R-:W-:Y:S01]  /*0bd0*/  IMAD.HI.U32 R16, R19, UR5, RZ ;  /* 0x0000000513107c27 */ /* 0x000fe2000f8e00ff */
[----:B------:R-:W-:-:S03]  /*0be0*/  IADD3 R17, P1, PT, R17, R10, RZ ;  /* 0x0000000a11117210 */ /* 0x000fc60007f3e0ff */
[----:B------:R-:W-:Y:S02]  /*0bf0*/  IMAD.X R16, RZ, RZ, R16, P0 ;  /* 0x000000ffff107224 */ /* 0x000fe400000e0610 */
[----:B------:R-:W-:-:S04]  /*0c00*/  IMAD.WIDE.U32 R10, R17, R4, RZ ;  /* 0x00000004110a7225 */ /* 0x000fc800078e00ff */
[----:B------:R-:W-:Y:S01]  /*0c10*/  IMAD.X R19, RZ, RZ, R16, P1 ;  /* 0x000000ffff137224 */ /* 0x000fe200008e0610 */
[----:B------:R-:W-:Y:S01]  /*0c20*/  IADD3 R21, P1, PT, -R10, R3, RZ ;  /* 0x000000030a157210 */ /* 0x000fe20007f3e1ff */
[C---:B------:R-:W-:Y:S02]  /*0c30*/  IMAD R11, R17.reuse, R5, R11 ;  /* 0x00000005110b7224 */ /* 0x040fe400078e020b */
[----:B------:R-:W-:Y:S01]  /*0c40*/  VIADD R10, R17, 0x1 ;  /* 0x00000001110a7836 */ /* 0x000fe20000000000 */
[-C--:B------:R-:W-:Y:S01]  /*0c50*/  ISETP.GE.U32.AND P0, PT, R21, R4.reuse, PT ;  /* 0x000000041500720c */ /* 0x080fe20003f06070 */
[----:B------:R-:W-:-:S05]  /*0c60*/  IMAD R11, R19, R4, R11 ;  /* 0x00000004130b7224 */ /* 0x000fca00078e020b */
[----:B------:R-:W-:Y:S02]  /*0c70*/  IADD3.X R18, PT, PT, ~R11, UR5, RZ, P1, !PT ;  /* 0x000000050b127c10 */ /* 0x000fe40008ffe5ff */
[----:B------:R-:W-:Y:S02]  /*0c80*/  IADD3 R11, P1, PT, -R4, R21, RZ ;  /* 0x00000015040b7210 */ /* 0x000fe40007f3e1ff */
[----:B------:R-:W-:Y:S02]  /*0c90*/  ISETP.GE.U32.AND.EX P0, PT, R18, R5, PT, P0 ;  /* 0x000000051200720c */ /* 0x000fe40003f06100 */
[----:B------:R-:W-:Y:S02]  /*0ca0*/  IADD3.X R16, PT, PT, ~R5, R18, RZ, P1, !PT ;  /* 0x0000001205107210 */ /* 0x000fe40000ffe5ff */
[----:B------:R-:W-:Y:S02]  /*0cb0*/  SEL R11, R11, R21, P0 ;  /* 0x000000150b0b7207 */ /* 0x000fe40000000000 */
[----:B------:R-:W-:-:S02]  /*0cc0*/  SEL R17, R10, R17, P0 ;  /* 0x000000110a117207 */ /* 0x000fc40000000000 */
[----:B------:R-:W-:Y:S02]  /*0cd0*/  SEL R16, R16, R18, P0 ;  /* 0x0000001210107207 */ /* 0x000fe40000000000 */
[----:B------:R-:W-:Y:S01]  /*0ce0*/  ISETP.GE.U32.AND P0, PT, R11, R4, PT ;  /* 0x000000040b00720c */ /* 0x000fe20003f06070 */
[----:B------:R-:W-:Y:S01]  /*0cf0*/  VIADD R10, R17, 0x1 ;  /* 0x00000001110a7836 */ /* 0x000fe20000000000 */
[----:B------:R-:W-:Y:S02]  /*0d00*/  ISETP.NE.U32.AND P1, PT, R4, RZ, PT ;  /* 0x000000ff0400720c */ /* 0x000fe40003f25070 */
[----:B------:R-:W-:Y:S02]  /*0d10*/  ISETP.GE.U32.AND.EX P0, PT, R16, R5, PT, P0 ;  /* 0x000000051000720c */ /* 0x000fe40003f06100 */
[----:B------:R-:W-:Y:S01]  /*0d20*/  ISETP.NE.AND.EX P1, PT, R5, RZ, PT, P1 ;  /* 0x000000ff0500720c */ /* 0x000fe20003f25310 */
[----:B------:R-:W-:Y:S01]  /*0d30*/  IMAD.MOV.U32 R5, RZ, RZ, 0x0 ;  /* 0x00000000ff057424 */ /* 0x000fe200078e00ff */
[----:B------:R-:W-:-:S02]  /*0d40*/  MOV R4, R2 ;  /* 0x0000000200047202 */ /* 0x000fc40000000f00 */
[----:B------:R-:W-:-:S04]  /*0d50*/  SEL R10, R10, R17, P0 ;  /* 0x000000110a0a7207 */ /* 0x000fc80000000000 */
[----:B------:R-:W-:Y:S01]  /*0d60*/  SEL R10, R10, 0xffffffff, P1 ;  /* 0xffffffff0a0a7807 */ /* 0x000fe20000800000 */
[----:B------:R-:W-:Y:S06]  /*0d70*/  RET.REL.NODEC R4 `(reshape_backward) ;  /* 0xfffffff004a07950 */ /* 0x000fec0003c3ffff */
.L_x_8:
[----:B------:R-:W-:-:S00]  /*0d80*/  BRA `(.L_x_8) ;  /* 0xfffffffc00fc7947 */ /* 0x000fc0000383ffff */
[----:B------:R-:W-:-:S00]  /*0d90*/  NOP ;  /* 0x0000000000007918 */ /* 0x000fc00000000000 */
        /* <DEDUP_REMOVED lines=14> */
.L_x_18:


//--------------------- .text.reshape_forward     --------------------------
	.section	.text.reshape_forward,"ax",@progbits
	.align	128
        .global         reshape_forward
        .type           reshape_forward,@function
        .size           reshape_forward,(.L_x_19 - reshape_forward)
        .other          reshape_forward,@"STO_CUDA_ENTRY STV_DEFAULT"
reshape_forward:
.text.reshape_forward:
        /* <DEDUP_REMOVED lines=22> */
.L_x_12:
        /* <DEDUP_REMOVED lines=34> */
.L_x_10:
[----:B------:R-:W-:Y:S01]  /*0380*/  MOV R4, R8 ;  /* 0x0000000800047202 */ /* 0x000fe20000000f00 */
[----:B------:R-:W-:Y:S01]  /*0390*/  IMAD.MOV.U32 R5, RZ, RZ, R9 ;  /* 0x000000ffff057224 */ /* 0x000fe200078e0009 */
[----:B------:R-:W-:-:S07]  /*03a0*/  MOV R2, 0x3c0 ;  /* 0x000003c000027802 */ /* 0x000fce0000000f00 */
[----:B01----:R-:W-:Y:S05]  /*03b0*/  CALL.REL.NOINC `($__internal_1_$__cuda_sm20_div_u64) ;  /* 0x0000000400747944 */ /* 0x003fea0003c00000 */
[----:B------:R-:W-:-:S04]  /*03c0*/  IMAD.MOV R2, RZ, RZ, -R10 ;  /* 0x000000ffff027224 */ /* 0x000fc800078e0a0a */
[----:B------:R-:W-:-:S07]  /*03d0*/  IMAD R8, R8, R2, R3 ;  /* 0x0000000208087224 */ /* 0x000fce00078e0203 */
.L_x_11:
        /* <DEDUP_REMOVED lines=15> */
.L_x_9:
        /* <DEDUP_REMOVED lines=10> */
.L_x_16:
        /* <DEDUP_REMOVED lines=34> */
.L_x_14:
[----:B------:R-:W-:Y:S01]  /*0790*/  IMAD.MOV.U32 R3, RZ, RZ, R0 ;  /* 0x000000ffff037224 */ /* 0x000fe200078e0000 */
[----:B------:R-:W-:Y:S01]  /*07a0*/  MOV R4, R14 ;  /* 0x0000000e00047202 */ /* 0x000fe20000000f00 */
[----:B------:R-:W-:Y:S01]  /*07b0*/  IMAD.MOV.U32 R5, RZ, RZ, R15 ;  /* 0x000000ffff057224 */ /* 0x000fe200078e000f */
[----:B------:R-:W-:-:S07]  /*07c0*/  MOV R2, 0x7e0 ;  /* 0x000007e000027802 */ /* 0x000fce0000000f00 */
[----:B01----:R-:W-:Y:S05]  /*07d0*/  CALL.REL.NOINC `($__internal_1_$__cuda_sm20_div_u64) ;  /* 0x00000000006c7944 */ /* 0x003fea0003c00000 */
[----:B------:R-:W-:Y:S01]  /*07e0*/  IMAD.MOV R5, RZ, RZ, -R10 ;  /* 0x000000ffff057224 */ /* 0x000fe200078e0a0a */
[----:B------:R-:W-:-:S03]  /*07f0*/  MOV R3, R10 ;  /* 0x0000000a00037202 */ /* 0x000fc60000000f00 */
[----:B------:R-:W-:-:S07]  /*0800*/  IMAD R14, R14, R5, R0 ;  /* 0x000000050e0e7224 */ /* 0x000fce00078e0200 */
.L_x_15:
        /* <DEDUP_REMOVED lines=15> */
.L_x_13:
[----:B------:R-:W0:Y:S02]  /*0900*/  LDCU.64 UR6, c[0x0][0x388] ;  /* 0x00007100ff0677ac */ /* 0x000e240008000a00 */
[----:B0-----:R-:W-:-:S04]  /*0910*/  LEA R4, P0, R8, UR6, 0x2 ;  /* 0x0000000608047c11 */ /* 0x001fc8000f8010ff */
[----:B------:R-:W-:Y:S01]  /*0920*/  LEA.HI.X R5, R8, UR7, R9, 0x2, P0 ;  /* 0x0000000708057c11 */ /* 0x000fe200080f1409 */
[----:B------:R-:W0:Y:S05]  /*0930*/  LDCU.64 UR6, c[0x0][0x3a8] ;  /* 0x00007500ff0677ac */ /* 0x000e2a0008000a00 */
[----:B------:R-:W2:Y:S01]  /*0940*/  LDG.E R5, desc[UR8][R4.64] ;  /* 0x0000000804057981 */ /* 0x000ea2000c1e1900 */
[----:B0-----:R-:W-:-:S04]  /*0950*/  LEA R6, P0, R2, UR6, 0x2 ;  /* 0x0000000602067c11 */ /* 0x001fc8000f8010ff */
[----:B------:R-:W-:-:S05]  /*0960*/  LEA.HI.X R7, R2, UR7, R3, 0x2, P0 ;  /* 0x0000000702077c11 */ /* 0x000fca00080f1403 */
[----:B--2---:R-:W-:Y:S01]  /*0970*/  STG.E desc[UR8][R6.64], R5 ;  /* 0x0000000506007986 */ /* 0x004fe2000c101908 */
[----:B------:R-:W-:Y:S05]  /*0980*/  EXIT ;  /* 0x000000000000794d */ /* 0x000fea0003800000 */
        .weak           $__internal_1_$__cuda_sm20_div_u64
        .type           $__internal_1_$__cuda_sm20_div_u64,@function
        .size           $__internal_1_$__cuda_sm20_div_u64,(.L_x_19 - $__internal_1_$__cuda_sm20_div_u64)
$__internal_1_$__cuda_sm20_div_u64:
        /* <DEDUP_REMOVED lines=62> */
[----:B------:R-:W-:Y:S06]  /*0d70*/  RET.REL.NODEC R4 `(reshape_forward) ;  /* 0xfffffff004a07950 */ /* 0x000fec0003c3ffff */
.L_x_17:
        /* <DEDUP_REMOVED lines=16> */
.L_x_19:


//--------------------- .nv.shared.reserved.0     --------------------------
	.section	.nv.shared.reserved.0,"aw",@nobits
	.weak		__nv_reservedSMEM_offset_0_alias
	.size		__nv_reservedSMEM_offset_0_alias, 0, 64
	.other		__nv_reservedSMEM_offset_0_alias,@"STO_CUDA_RESERVED_SHARED STV_DEFAULT"
__nv_reservedSMEM_offset_0_alias:
	.zero		0
	.zero		64


//--------------------- .nv.constant0.reshape_backward --------------------------
	.section	.nv.constant0.reshape_backward,"a",@progbits
	.sectionflags	@""
	.align	4
.nv.constant0.reshape_backward:
	.zero		968


//--------------------- .nv.constant0.reshape_forward --------------------------
	.section	.nv.constant0.reshape_forward,"a",@progbits
	.sectionflags	@""
	.align	4
.nv.constant0.reshape_forward:
	.zero		968


//--------------------- SYMBOLS --------------------------

	.type		.nv.reservedSmem.offset0,@object
	.size		.nv.reservedSmem.offset0,0x4
